	.headerflags	@"EF_CUDA_TEXMODE_UNIFIED EF_CUDA_64BIT_ADDRESS EF_CUDA_ACCELERATORS EF_CUDA_SM90 EF_CUDA_VIRTUAL_SM(EF_CUDA_SM90)"
	.elftype	@"ET_EXEC"


//--------------------- .nv.info                  --------------------------
	.section	.nv.info,"",@"SHT_CUDA_INFO"
	.align	4


	//----- nvinfo : EIATTR_REGCOUNT
	.align		4
        /*0000*/ 	.byte	0x04, 0x2f
        /*0002*/ 	.short	(.L_1 - .L_0)
	.align		4
.L_0:
        /*0004*/ 	.word	index@(triton_poi_fused_convolution_leaky_relu_0)
        /*0008*/ 	.word	0x0000000c


	//----- nvinfo : EIATTR_MIN_STACK_SIZE
	.align		4
.L_1:
        /*000c*/ 	.byte	0x04, 0x12
        /*000e*/ 	.short	(.L_3 - .L_2)
	.align		4
.L_2:
        /*0010*/ 	.word	index@(triton_poi_fused_convolution_leaky_relu_0)
        /*0014*/ 	.word	0x00000000


	//----- nvinfo : EIATTR_FRAME_SIZE
	.align		4
.L_3:
        /*0018*/ 	.byte	0x04, 0x11
        /*001a*/ 	.short	(.L_5 - .L_4)
	.align		4
.L_4:
        /*001c*/ 	.word	index@(triton_poi_fused_convolution_leaky_relu_0)
        /*0020*/ 	.word	0x00000000


	//----- nvinfo : EIATTR_MIN_STACK_SIZE
	.align		4
.L_5:
        /*0024*/ 	.byte	0x04, 0x12
        /*0026*/ 	.short	(.L_7 - .L_6)
	.align		4
.L_6:
        /*0028*/ 	.word	index@(triton_poi_fused_convolution_leaky_relu_0)
        /*002c*/ 	.word	0x00000000
.L_7:


//--------------------- .nv.info.triton_poi_fused_convolution_leaky_relu_0 --------------------------
	.section	.nv.info.triton_poi_fused_convolution_leaky_relu_0,"",@"SHT_CUDA_INFO"
	.sectionflags	@""
	.align	4


	//----- nvinfo : EIATTR_CUDA_API_VERSION
	.align		4
        /*0000*/ 	.byte	0x04, 0x37
        /*0002*/ 	.short	(.L_9 - .L_8)
.L_8:
        /*0004*/ 	.word	0x0000007c


	//----- nvinfo : EIATTR_KPARAM_INFO
	.align		4
.L_9:
        /*0008*/ 	.byte	0x04, 0x17
        /*000a*/ 	.short	(.L_11 - .L_10)
.L_10:
        /*000c*/ 	.word	0x00000000
        /*0010*/ 	.short	0x0002
        /*0012*/ 	.short	0x0010
        /*0014*/ 	.byte	0x00, 0xf0, 0x11, 0x00


	//----- nvinfo : EIATTR_KPARAM_INFO
	.align		4
.L_11:
        /*0018*/ 	.byte	0x04, 0x17
        /*001a*/ 	.short	(.L_13 - .L_12)
.L_12:
        /*001c*/ 	.word	0x00000000
        /*0020*/ 	.short	0x0001
        /*0022*/ 	.short	0x0008
        /*0024*/ 	.byte	0x00, 0xf4, 0x21, 0x00


	//----- nvinfo : EIATTR_KPARAM_INFO
	.align		4
.L_13:
        /*0028*/ 	.byte	0x04, 0x17
        /*002a*/ 	.short	(.L_15 - .L_14)
.L_14:
        /*002c*/ 	.word	0x00000000
        /*0030*/ 	.short	0x0000
        /*0032*/ 	.short	0x0000
        /*0034*/ 	.byte	0x00, 0xf4, 0x21, 0x00


	//----- nvinfo : EIATTR_SPARSE_MMA_MASK
	.align		4
.L_15:
        /*0038*/ 	.byte	0x03, 0x50
        /*003a*/ 	.short	0x0000


	//----- nvinfo : EIATTR_MAXREG_COUNT
	.align		4
        /*003c*/ 	.byte	0x03, 0x1b
        /*003e*/ 	.short	0x00ff


	//----- nvinfo : EIATTR_EXIT_INSTR_OFFSETS
	.align		4
        /*0040*/ 	.byte	0x04, 0x1c
        /*0042*/ 	.short	(.L_17 - .L_16)


	//   ....[0]....
.L_16:
        /*0044*/ 	.word	0x00000190


	//   ....[1]....
        /*0048*/ 	.word	0x000001b0


	//----- nvinfo : EIATTR_REQNTID
	.align		4
.L_17:
        /*004c*/ 	.byte	0x04, 0x10
        /*004e*/ 	.short	(.L_19 - .L_18)
.L_18:
        /*0050*/ 	.word	0x00000080
        /*0054*/ 	.word	0x00000001
        /*0058*/ 	.word	0x00000001


	//----- nvinfo : EIATTR_CBANK_PARAM_SIZE
	.align		4
.L_19:
        /*005c*/ 	.byte	0x03, 0x19
        /*005e*/ 	.short	0x0014


	//----- nvinfo : EIATTR_PARAM_CBANK
	.align		4
        /*0060*/ 	.byte	0x04, 0x0a
        /*0062*/ 	.short	(.L_21 - .L_20)
	.align		4
.L_20:
        /*0064*/ 	.word	index@(.nv.constant0.triton_poi_fused_convolution_leaky_relu_0)
        /*0068*/ 	.short	0x0210
        /*006a*/ 	.short	0x0014


	//----- nvinfo : EIATTR_SW_WAR
	.align		4
.L_21:
        /*006c*/ 	.byte	0x04, 0x36
        /*006e*/ 	.short	(.L_23 - .L_22)
.L_22:
        /*0070*/ 	.word	0x00000008
.L_23:


//--------------------- .nv.callgraph             --------------------------
	.section	.nv.callgraph,"",@"SHT_CUDA_CALLGRAPH"
	.align	4
	.sectionentsize	8
	.align		4
        /*0000*/ 	.word	0x00000000
	.align		4
        /*0004*/ 	.word	0xffffffff
	.align		4
        /*0008*/ 	.word	0x00000000
	.align		4
        /*000c*/ 	.word	0xfffffffe
	.align		4
        /*0010*/ 	.word	0x00000000
	.align		4
        /*0014*/ 	.word	0xfffffffd
	.align		4
        /*0018*/ 	.word	0x00000000
	.align		4
        /*001c*/ 	.word	0xfffffffc


//--------------------- .text.triton_poi_fused_convolution_leaky_relu_0 --------------------------
	.section	.text.triton_poi_fused_convolution_leaky_relu_0,"ax",@progbits
	.align	128
        .global         triton_poi_fused_convolution_leaky_relu_0
        .type           triton_poi_fused_convolution_leaky_relu_0,@function
        .size           triton_poi_fused_convolution_leaky_relu_0,(.L_x_1 - triton_poi_fused_convolution_leaky_relu_0)
        .other          triton_poi_fused_convolution_leaky_relu_0,@"STO_CUDA_ENTRY STV_DEFAULT"
triton_poi_fused_convolution_leaky_relu_0:
.text.triton_poi_fused_convolution_leaky_relu_0:
[----:B------:R-:W0:Y:S02]  /*0000*/  LDC R1, c[0x0][0x28] ;  /* 0x00000a00ff017b82 */ /* 0x000e240000000800 */
[----:B------:R-:W1:Y:S01]  /*0010*/  S2R R0, SR_TID.X ;  /* 0x0000000000007919 */ /* 0x000e620000002100 */
[----:B------:R-:W2:Y:S01]  /*0020*/  LDC.64 R2, c[0x0][0x210] ;  /* 0x00008400ff027b82 */ /* 0x000ea20000000a00 */
[----:B------:R-:W-:Y:S01]  /*0030*/  ULDC.64 UR4, c[0x0][0x208] ;  /* 0x0000820000047ab9 */ /* 0x000fe20000000a00 */
[----:B------:R-:W3:Y:S06]  /*0040*/  S2R R7, SR_CTAID.X ;  /* 0x0000000000077919 */ /* 0x000eec0000002500 */
[----:B------:R-:W4:Y:S01]  /*0050*/  LDC.64 R4, c[0x0][0x218] ;  /* 0x00008600ff047b82 */ /* 0x000f220000000a00 */
[----:B-1----:R-:W-:-:S05]  /*0060*/  LOP3.LUT R0, R0, 0x7f, RZ, 0xc0, !PT ;  /* 0x0000007f00007812 */ /* 0x002fca00078ec0ff */
[----:B---3--:R-:W-:-:S04]  /*0070*/  IMAD R7, R7, 0x80, R0 ;  /* 0x0000008007077824 */ /* 0x008fc800078e0200 */
[C---:B------:R-:W-:Y:S01]  /*0080*/  IMAD.HI R0, R7.reuse, 0x38e38e39, RZ ;  /* 0x38e38e3907007827 */ /* 0x040fe200078e02ff */
[----:B------:R-:W-:-:S03]  /*0090*/  ISETP.GE.AND P1, PT, R7, 0x900, PT ;  /* 0x000009000700780c */ /* 0x000fc60003f26270 */
[----:B--2---:R-:W-:Y:S01]  /*00a0*/  IMAD.WIDE R2, R7, 0x4, R2 ;  /* 0x0000000407027825 */ /* 0x004fe200078e0202 */
[----:B------:R-:W-:-:S03]  /*00b0*/  SHF.R.S32.HI R9, RZ, 0x1, R0 ;  /* 0x00000001ff097819 */ /* 0x000fc60000011400 */
[----:B------:R-:W-:Y:S01]  /*00c0*/  IMAD.MOV.U32 R7, RZ, RZ, RZ ;  /* 0x000000ffff077224 */ /* 0x000fe200078e00ff */
[----:B------:R-:W-:-:S04]  /*00d0*/  LEA.HI R9, R0, R9, RZ, 0x1 ;  /* 0x0000000900097211 */ /* 0x000fc800078f08ff */
[----:B------:R-:W-:-:S04]  /*00e0*/  SHF.R.S32.HI R0, RZ, 0x1f, R9 ;  /* 0x0000001fff007819 */ /* 0x000fc80000011409 */
[----:B------:R-:W-:-:S04]  /*00f0*/  LEA.HI R0, R0, R9, RZ, 0x6 ;  /* 0x0000000900007211 */ /* 0x000fc800078f30ff */
[----:B------:R-:W-:-:S05]  /*0100*/  LOP3.LUT R0, R0, 0xffffffc0, RZ, 0xc0, !PT ;  /* 0xffffffc000007812 */ /* 0x000fca00078ec0ff */
[----:B------:R-:W-:Y:S01]  /*0110*/  IMAD.IADD R9, R9, 0x1, -R0 ;  /* 0x0000000109097824 */ /* 0x000fe200078e0a00 */
[----:B------:R-:W-:-:S03]  /*0120*/  HFMA2.MMA R0, -RZ, RZ, 0, 0 ;  /* 0x00000000ff007435 */ /* 0x000fc600000001ff */
[----:B----4-:R-:W-:-:S05]  /*0130*/  IMAD.WIDE R4, R9, 0x4, R4 ;  /* 0x0000000409047825 */ /* 0x010fca00078e0204 */
[----:B------:R-:W2:Y:S04]  /*0140*/  @!P1 LDG.E.EL R7, desc[UR4][R4.64] ;  /* 0x0000000404079981 */ /* 0x000ea8000c2e1900 */
[----:B------:R-:W2:Y:S02]  /*0150*/  @!P1 LDG.E R0, desc[UR4][R2.64] ;  /* 0x0000000402009981 */ /* 0x000ea4000c1e1900 */
[----:B--2---:R-:W-:Y:S01]  /*0160*/  FSETP.GT.AND P0, PT, R0, -R7, PT ;  /* 0x800000070000720b */ /* 0x004fe20003f04000 */
[----:B------:R-:W-:-:S12]  /*0170*/  FADD R7, R7, R0 ;  /* 0x0000000007077221 */ /* 0x000fd80000000000 */
[----:B------:R-:W-:Y:S01]  /*0180*/  @!P0 FMUL R7, R7, 0.20000000298023223877 ;  /* 0x3e4ccccd07078820 */ /* 0x000fe20000400000 */
[----:B------:R-:W-:Y:S06]  /*0190*/  @P1 EXIT ;  /* 0x000000000000194d */ /* 0x000fec0003800000 */
[----:B------:R-:W-:Y:S01]  /*01a0*/  STG.E desc[UR4][R2.64], R7 ;  /* 0x0000000702007986 */ /* 0x000fe2000c101904 */
[----:B------:R-:W-:Y:S05]  /*01b0*/  EXIT ;  /* 0x000000000000794d */ /* 0x000fea0003800000 */
.L_x_0:
[----:B------:R-:W-:-:S00]  /*01c0*/  BRA `(.L_x_0) ;  /* 0xfffffffc00fc7947 */ /* 0x000fc0000383ffff */
[----:B------:R-:W-:-:S00]  /*01d0*/  NOP ;  /* 0x0000000000007918 */ /* 0x000fc00000000000 */
        /* <DEDUP_REMOVED lines=10> */
.L_x_1:


//--------------------- .nv.constant0.triton_poi_fused_convolution_leaky_relu_0 --------------------------
	.section	.nv.constant0.triton_poi_fused_convolution_leaky_relu_0,"a",@progbits
	.sectionflags	@""
	.align	4
.nv.constant0.triton_poi_fused_convolution_leaky_relu_0:
	.zero		548
